	.target	sm_80

	.elftype	@"ET_EXEC"


//--------------------- .note.nv.tkinfo           --------------------------
	.section	.note.nv.tkinfo,"",@"SHT_NOTE"
	.sectionflags	@"SHF_NOTE_NV_TKINFO"
	.tkinfo
        /*0018*/ 	.word	0x00000002
        /*0030*/ 	.string	""
        /*0030*/ 	.string	"ptxas"
        /*0030*/ 	.string	"Cuda compilation tools, release 13.0, V13.0.88"
        /*0030*/ 	.string	"Build cuda_13.0.r13.0/compiler.36424714_0"
        /*0030*/ 	.string	"-v  -suppress-debug-info  -lineinfo  -arch sm_80 "



//--------------------- .note.nv.cuinfo           --------------------------
	.section	.note.nv.cuinfo,"",@"SHT_NOTE"
	.sectionflags	@"SHF_NOTE_NV_CUINFO"
        /*0018*/ 	.short	0x0002
        /*001a*/ 	.short	0x0050
        /*001c*/ 	.short	0x0082
	.zero		2


//--------------------- .nv.info                  --------------------------
	.section	.nv.info,"",@"SHT_CUDA_INFO"
	.align	4


	//----- nvinfo : EIATTR_REGCOUNT
	.align		4
        /*0000*/ 	.byte	0x04, 0x2f
        /*0002*/ 	.short	(.L_1 - .L_0)
	.align		4
.L_0:
        /*0004*/ 	.word	index@(matmul_kernel)
        /*0008*/ 	.word	0x00000040


	//----- nvinfo : EIATTR_FRAME_SIZE
	.align		4
.L_1:
        /*000c*/ 	.byte	0x04, 0x11
        /*000e*/ 	.short	(.L_3 - .L_2)
	.align		4
.L_2:
        /*0010*/ 	.word	index@(matmul_kernel)
        /*0014*/ 	.word	0x00000000


	//----- nvinfo : EIATTR_MIN_STACK_SIZE
	.align		4
.L_3:
        /*0018*/ 	.byte	0x04, 0x12
        /*001a*/ 	.short	(.L_5 - .L_4)
	.align		4
.L_4:
        /*001c*/ 	.word	index@(matmul_kernel)
        /*0020*/ 	.word	0x00000000
.L_5:


//--------------------- .nv.info.matmul_kernel    --------------------------
	.section	.nv.info.matmul_kernel,"",@"SHT_CUDA_INFO"
	.sectionflags	@""
	.align	4


	//----- nvinfo : EIATTR_CUDA_API_VERSION
	.align		4
        /*0000*/ 	.byte	0x04, 0x37
        /*0002*/ 	.short	(.L_7 - .L_6)
.L_6:
        /*0004*/ 	.word	0x00000082


	//----- nvinfo : EIATTR_SW2861232_WAR
	.align		4
.L_7:
        /*0008*/ 	.byte	0x01, 0x35
	.zero		2


	//----- nvinfo : EIATTR_PARAM_CBANK
	.align		4
        /*000c*/ 	.byte	0x04, 0x0a
        /*000e*/ 	.short	(.L_9 - .L_8)
	.align		4
.L_8:
        /*0010*/ 	.word	index@(.nv.constant0.matmul_kernel)
        /*0014*/ 	.short	0x0160
        /*0016*/ 	.short	0x0050


	//----- nvinfo : EIATTR_CBANK_PARAM_SIZE
	.align		4
.L_9:
        /*0018*/ 	.byte	0x03, 0x19
        /*001a*/ 	.short	0x0050


	//----- nvinfo : EIATTR_KPARAM_INFO
	.align		4
        /*001c*/ 	.byte	0x04, 0x17
        /*001e*/ 	.short	(.L_11 - .L_10)
.L_10:
        /*0020*/ 	.word	0x00000000
        /*0024*/ 	.short	0x000d
        /*0026*/ 	.short	0x0048
        /*0028*/ 	.byte	0x00, 0xf4, 0x21, 0x00


	//----- nvinfo : EIATTR_KPARAM_INFO
	.align		4
.L_11:
        /*002c*/ 	.byte	0x04, 0x17
        /*002e*/ 	.short	(.L_13 - .L_12)
.L_12:
        /*0030*/ 	.word	0x00000000
        /*0034*/ 	.short	0x000c
        /*0036*/ 	.short	0x0040
        /*0038*/ 	.byte	0x00, 0xf4, 0x21, 0x00


	//----- nvinfo : EIATTR_KPARAM_INFO
	.align		4
.L_13:
        /*003c*/ 	.byte	0x04, 0x17
        /*003e*/ 	.short	(.L_15 - .L_14)
.L_14:
        /*0040*/ 	.word	0x00000000
        /*0044*/ 	.short	0x000b
        /*0046*/ 	.short	0x0038
        /*0048*/ 	.byte	0x00, 0xf0, 0x11, 0x00


	//----- nvinfo : EIATTR_KPARAM_INFO
	.align		4
.L_15:
        /*004c*/ 	.byte	0x04, 0x17
        /*004e*/ 	.short	(.L_17 - .L_16)
.L_16:
        /*0050*/ 	.word	0x00000000
        /*0054*/ 	.short	0x000a
        /*0056*/ 	.short	0x0034
        /*0058*/ 	.byte	0x00, 0xf0, 0x11, 0x00


	//----- nvinfo : EIATTR_KPARAM_INFO
	.align		4
.L_17:
        /*005c*/ 	.byte	0x04, 0x17
        /*005e*/ 	.short	(.L_19 - .L_18)
.L_18:
        /*0060*/ 	.word	0x00000000
        /*0064*/ 	.short	0x0009
        /*0066*/ 	.short	0x0030
        /*0068*/ 	.byte	0x00, 0xf0, 0x11, 0x00


	//----- nvinfo : EIATTR_KPARAM_INFO
	.align		4
.L_19:
        /*006c*/ 	.byte	0x04, 0x17
        /*006e*/ 	.short	(.L_21 - .L_20)
.L_20:
        /*0070*/ 	.word	0x00000000
        /*0074*/ 	.short	0x0008
        /*0076*/ 	.short	0x002c
        /*0078*/ 	.byte	0x00, 0xf0, 0x11, 0x00


	//----- nvinfo : EIATTR_KPARAM_INFO
	.align		4
.L_21:
        /*007c*/ 	.byte	0x04, 0x17
        /*007e*/ 	.short	(.L_23 - .L_22)
.L_22:
        /*0080*/ 	.word	0x00000000
        /*0084*/ 	.short	0x0007
        /*0086*/ 	.short	0x0028
        /*0088*/ 	.byte	0x00, 0xf0, 0x11, 0x00


	//----- nvinfo : EIATTR_KPARAM_INFO
	.align		4
.L_23:
        /*008c*/ 	.byte	0x04, 0x17
        /*008e*/ 	.short	(.L_25 - .L_24)
.L_24:
        /*0090*/ 	.word	0x00000000
        /*0094*/ 	.short	0x0006
        /*0096*/ 	.short	0x0024
        /*0098*/ 	.byte	0x00, 0xf0, 0x11, 0x00


	//----- nvinfo : EIATTR_KPARAM_INFO
	.align		4
.L_25:
        /*009c*/ 	.byte	0x04, 0x17
        /*009e*/ 	.short	(.L_27 - .L_26)
.L_26:
        /*00a0*/ 	.word	0x00000000
        /*00a4*/ 	.short	0x0005
        /*00a6*/ 	.short	0x0020
        /*00a8*/ 	.byte	0x00, 0xf0, 0x11, 0x00


	//----- nvinfo : EIATTR_KPARAM_INFO
	.align		4
.L_27:
        /*00ac*/ 	.byte	0x04, 0x17
        /*00ae*/ 	.short	(.L_29 - .L_28)
.L_28:
        /*00b0*/ 	.word	0x00000000
        /*00b4*/ 	.short	0x0004
        /*00b6*/ 	.short	0x001c
        /*00b8*/ 	.byte	0x00, 0xf0, 0x11, 0x00


	//----- nvinfo : EIATTR_KPARAM_INFO
	.align		4
.L_29:
        /*00bc*/ 	.byte	0x04, 0x17
        /*00be*/ 	.short	(.L_31 - .L_30)
.L_30:
        /*00c0*/ 	.word	0x00000000
        /*00c4*/ 	.short	0x0003
        /*00c6*/ 	.short	0x0018
        /*00c8*/ 	.byte	0x00, 0xf0, 0x11, 0x00


	//----- nvinfo : EIATTR_KPARAM_INFO
	.align		4
.L_31:
        /*00cc*/ 	.byte	0x04, 0x17
        /*00ce*/ 	.short	(.L_33 - .L_32)
.L_32:
        /*00d0*/ 	.word	0x00000000
        /*00d4*/ 	.short	0x0002
        /*00d6*/ 	.short	0x0010
        /*00d8*/ 	.byte	0x00, 0xf4, 0x21, 0x00


	//----- nvinfo : EIATTR_KPARAM_INFO
	.align		4
.L_33:
        /*00dc*/ 	.byte	0x04, 0x17
        /*00de*/ 	.short	(.L_35 - .L_34)
.L_34:
        /*00e0*/ 	.word	0x00000000
        /*00e4*/ 	.short	0x0001
        /*00e6*/ 	.short	0x0008
        /*00e8*/ 	.byte	0x00, 0xf4, 0x21, 0x00


	//----- nvinfo : EIATTR_KPARAM_INFO
	.align		4
.L_35:
        /*00ec*/ 	.byte	0x04, 0x17
        /*00ee*/ 	.short	(.L_37 - .L_36)
.L_36:
        /*00f0*/ 	.word	0x00000000
        /*00f4*/ 	.short	0x0000
        /*00f6*/ 	.short	0x0000
        /*00f8*/ 	.byte	0x00, 0xf4, 0x21, 0x00


	//----- nvinfo : EIATTR_MAXREG_COUNT
	.align		4
.L_37:
        /*00fc*/ 	.byte	0x03, 0x1b
        /*00fe*/ 	.short	0x00ff


	//----- nvinfo : EIATTR_NUM_BARRIERS
	.align		4
        /*0100*/ 	.byte	0x02, 0x4c
        /*0102*/ 	.byte	0x01
	.zero		1


	//----- nvinfo : EIATTR_MERCURY_ISA_VERSION
	.align		4
        /*0104*/ 	.byte	0x03, 0x5f
        /*0106*/ 	.short	0x0000


	//----- nvinfo : EIATTR_EXIT_INSTR_OFFSETS
	.align		4
        /*0108*/ 	.byte	0x04, 0x1c
        /*010a*/ 	.short	(.L_39 - .L_38)


	//   ....[0]....
.L_38:
        /*010c*/ 	.word	0x000013e0


	//   ....[1]....
        /*0110*/ 	.word	0x00001440


	//----- nvinfo : EIATTR_REQNTID
	.align		4
.L_39:
        /*0114*/ 	.byte	0x04, 0x10
        /*0116*/ 	.short	(.L_41 - .L_40)
.L_40:
        /*0118*/ 	.word	0x00000100
        /*011c*/ 	.word	0x00000001
        /*0120*/ 	.word	0x00000001
.L_41:


//--------------------- .nv.callgraph             --------------------------
	.section	.nv.callgraph,"",@"SHT_CUDA_CALLGRAPH"
	.align	4
	.sectionentsize	8
	.align		4
        /*0000*/ 	.word	0x00000000
	.align		4
        /*0004*/ 	.word	0xffffffff
	.align		4
        /*0008*/ 	.word	0x00000000
	.align		4
        /*000c*/ 	.word	0xfffffffe
	.align		4
        /*0010*/ 	.word	0x00000000
	.align		4
        /*0014*/ 	.word	0xfffffffd
	.align		4
        /*0018*/ 	.word	0x00000000
	.align		4
        /*001c*/ 	.word	0xfffffffc


//--------------------- .nv.rel.action            --------------------------
	.section	.nv.rel.action,"",@"SHT_CUDA_RELOCINFO"
	.align	8
	.sectionentsize	8
        /*0000*/ 	.byte	0x73, 0x00, 0x00, 0x00, 0x00, 0x00, 0x00, 0x00, 0x00, 0x00, 0x00, 0x11, 0x25, 0x00, 0x05, 0x36


//--------------------- .nv.constant0.matmul_kernel --------------------------
	.section	.nv.constant0.matmul_kernel,"a",@progbits
	.sectionflags	@""
	.align	4
.nv.constant0.matmul_kernel:
	.zero		432


//--------------------- .text.matmul_kernel       --------------------------
	.section	.text.matmul_kernel,"ax",@progbits
	.sectioninfo	@"SHI_REGISTERS=64"
	.align	128
        .global         matmul_kernel
        .type           matmul_kernel,@function
        .size           matmul_kernel,(.L_x_3 - matmul_kernel)
        .other          matmul_kernel,@"STO_CUDA_ENTRY STV_DEFAULT"
matmul_kernel:
.text.matmul_kernel:
[----:B------:R-:W-:Y:S02]  /*0000*/  IMAD.MOV.U32 R1, RZ, RZ, c[0x0][0x28] ;  /* 0x00000a00ff017624 */ /* 0x000fe400078e00ff */
[----:B------:R-:W-:Y:S01]  /*0010*/  IMAD.MOV.U32 R0, RZ, RZ, c[0x0][0x17c] ;  /* 0x00005f00ff007624 */ /* 0x000fe200078e00ff */
[----:B------:R-:W0:Y:S01]  /*0020*/  S2R R5, SR_CTAID.X ;  /* 0x0000000000057919 */ /* 0x000e220000002500 */
[----:B------:R-:W-:Y:S01]  /*0030*/  IMAD.MOV.U32 R36, RZ, RZ, c[0x0][0x180] ;  /* 0x00006000ff247624 */ /* 0x000fe200078e00ff */
[----:B------:R-:W-:Y:S02]  /*0040*/  ULDC.64 UR6, c[0x0][0x118] ;  /* 0x0000460000067ab9 */ /* 0x000fe40000000a00 */
[----:B------:R-:W-:Y:S02]  /*0050*/  IADD3 R0, R0, 0xf, RZ ;  /* 0x0000000f00007810 */ /* 0x000fe40007ffe0ff */
[----:B------:R-:W-:Y:S02]  /*0060*/  IADD3 R36, R36, 0x1f, RZ ;  /* 0x0000001f24247810 */ /* 0x000fe40007ffe0ff */
[----:B------:R-:W-:-:S04]  /*0070*/  SHF.R.S32.HI R3, RZ, 0x1f, R0 ;  /* 0x0000001fff037819 */ /* 0x000fc80000011400 */
[----:B------:R-:W-:-:S04]  /*0080*/  LEA.HI R3, R3, R0, RZ, 0x4 ;  /* 0x0000000003037211 */ /* 0x000fc800078f20ff */
[----:B------:R-:W-:-:S05]  /*0090*/  SHF.R.S32.HI R3, RZ, 0x4, R3 ;  /* 0x00000004ff037819 */ /* 0x000fca0000011403 */
[----:B------:R-:W-:Y:S01]  /*00a0*/  IMAD.SHL.U32 R4, R3, 0x8, RZ ;  /* 0x0000000803047824 */ /* 0x000fe200078e00ff */
[----:B0-----:R-:W-:-:S04]  /*00b0*/  IABS R8, R5 ;  /* 0x0000000500087213 */ /* 0x001fc80000000000 */
[-C--:B------:R-:W-:Y:S02]  /*00c0*/  IABS R7, R4.reuse ;  /* 0x0000000400077213 */ /* 0x080fe40000000000 */
[----:B------:R-:W-:Y:S02]  /*00d0*/  IABS R10, R4 ;  /* 0x00000004000a7213 */ /* 0x000fe40000000000 */
[----:B------:R-:W0:Y:S08]  /*00e0*/  I2F.RP R0, R7 ;  /* 0x0000000700007306 */ /* 0x000e300000209400 */
[----:B0-----:R-:W0:Y:S02]  /*00f0*/  MUFU.RCP R0, R0 ;  /* 0x0000000000007308 */ /* 0x001e240000001000 */
[----:B0-----:R-:W-:Y:S01]  /*0100*/  IADD3 R2, R0, 0xffffffe, RZ ;  /* 0x0ffffffe00027810 */ /* 0x001fe20007ffe0ff */
[----:B------:R-:W-:-:S05]  /*0110*/  IMAD.MOV R0, RZ, RZ, -R10 ;  /* 0x000000ffff007224 */ /* 0x000fca00078e0a0a */
[----:B------:R0:W1:Y:S02]  /*0120*/  F2I.FTZ.U32.TRUNC.NTZ R3, R2 ;  /* 0x0000000200037305 */ /* 0x000064000021f000 */
[----:B0-----:R-:W-:Y:S02]  /*0130*/  IMAD.MOV.U32 R2, RZ, RZ, RZ ;  /* 0x000000ffff027224 */ /* 0x001fe400078e00ff */
[----:B-1----:R-:W-:-:S04]  /*0140*/  IMAD.MOV R6, RZ, RZ, -R3 ;  /* 0x000000ffff067224 */ /* 0x002fc800078e0a03 */
[----:B------:R-:W-:Y:S02]  /*0150*/  IMAD R9, R6, R7, RZ ;  /* 0x0000000706097224 */ /* 0x000fe400078e02ff */
[----:B------:R-:W-:Y:S02]  /*0160*/  IMAD.MOV.U32 R6, RZ, RZ, R8 ;  /* 0x000000ffff067224 */ /* 0x000fe400078e0008 */
[----:B------:R-:W-:-:S06]  /*0170*/  IMAD.HI.U32 R3, R3, R9, R2 ;  /* 0x0000000903037227 */ /* 0x000fcc00078e0002 */
[----:B------:R-:W-:-:S04]  /*0180*/  IMAD.HI.U32 R3, R3, R6, RZ ;  /* 0x0000000603037227 */ /* 0x000fc800078e00ff */
[----:B------:R-:W-:-:S05]  /*0190*/  IMAD R0, R3, R0, R6 ;  /* 0x0000000003007224 */ /* 0x000fca00078e0206 */
[----:B------:R-:W-:-:S13]  /*01a0*/  ISETP.GT.U32.AND P1, PT, R7, R0, PT ;  /* 0x000000000700720c */ /* 0x000fda0003f24070 */
[----:B------:R-:W-:Y:S01]  /*01b0*/  @!P1 IMAD.IADD R0, R0, 0x1, -R7 ;  /* 0x0000000100009824 */ /* 0x000fe200078e0a07 */
[----:B------:R-:W-:Y:S02]  /*01c0*/  @!P1 IADD3 R3, R3, 0x1, RZ ;  /* 0x0000000103039810 */ /* 0x000fe40007ffe0ff */
[----:B------:R-:W-:Y:S02]  /*01d0*/  ISETP.NE.AND P1, PT, R4, RZ, PT ;  /* 0x000000ff0400720c */ /* 0x000fe40003f25270 */
[----:B------:R-:W-:Y:S02]  /*01e0*/  ISETP.GE.U32.AND P0, PT, R0, R7, PT ;  /* 0x000000070000720c */ /* 0x000fe40003f06070 */
[----:B------:R-:W-:-:S04]  /*01f0*/  LOP3.LUT R0, R5, R4, RZ, 0x3c, !PT ;  /* 0x0000000405007212 */ /* 0x000fc800078e3cff */
[----:B------:R-:W-:Y:S01]  /*0200*/  ISETP.GE.AND P2, PT, R0, RZ, PT ;  /* 0x000000ff0000720c */ /* 0x000fe20003f46270 */
[----:B------:R-:W-:-:S05]  /*0210*/  IMAD.MOV.U32 R0, RZ, RZ, c[0x0][0x178] ;  /* 0x00005e00ff007624 */ /* 0x000fca00078e00ff */
[----:B------:R-:W-:Y:S02]  /*0220*/  IADD3 R0, R0, 0x3f, RZ ;  /* 0x0000003f00007810 */ /* 0x000fe40007ffe0ff */
[----:B------:R-:W-:-:S05]  /*0230*/  @P0 IADD3 R3, R3, 0x1, RZ ;  /* 0x0000000103030810 */ /* 0x000fca0007ffe0ff */
[----:B------:R-:W-:Y:S01]  /*0240*/  IMAD.MOV.U32 R2, RZ, RZ, R3 ;  /* 0x000000ffff027224 */ /* 0x000fe200078e0003 */
[----:B------:R-:W-:-:S03]  /*0250*/  SHF.R.S32.HI R3, RZ, 0x1f, R0 ;  /* 0x0000001fff037819 */ /* 0x000fc60000011400 */
[----:B------:R-:W-:Y:S01]  /*0260*/  @!P2 IMAD.MOV R2, RZ, RZ, -R2 ;  /* 0x000000ffff02a224 */ /* 0x000fe200078e0a02 */
[----:B------:R-:W-:Y:S02]  /*0270*/  @!P1 LOP3.LUT R2, RZ, R4, RZ, 0x33, !PT ;  /* 0x00000004ff029212 */ /* 0x000fe400078e33ff */
[----:B------:R-:W-:-:S03]  /*0280*/  LEA.HI R3, R3, R0, RZ, 0x6 ;  /* 0x0000000003037211 */ /* 0x000fc600078f30ff */
[----:B------:R-:W-:Y:S02]  /*0290*/  IMAD.SHL.U32 R8, R2, 0x8, RZ ;  /* 0x0000000802087824 */ /* 0x000fe400078e00ff */
[----:B------:R-:W-:-:S03]  /*02a0*/  IMAD.MOV R2, RZ, RZ, -R2 ;  /* 0x000000ffff027224 */ /* 0x000fc600078e0a02 */
[----:B------:R-:W-:Y:S01]  /*02b0*/  LEA.HI.SX32 R3, R3, -R8, 0x1a ;  /* 0x8000000803037211 */ /* 0x000fe200078fd2ff */
[----:B------:R-:W-:-:S03]  /*02c0*/  IMAD R4, R4, R2, R5 ;  /* 0x0000000204047224 */ /* 0x000fc600078e0205 */
[----:B------:R-:W-:Y:S02]  /*02d0*/  IMNMX R11, R3, 0x8, PT ;  /* 0x00000008030b7817 */ /* 0x000fe40003800200 */
[----:B------:R-:W-:Y:S02]  /*02e0*/  IABS R9, R4 ;  /* 0x0000000400097213 */ /* 0x000fe40000000000 */
[----:B------:R-:W-:-:S04]  /*02f0*/  IABS R7, R11 ;  /* 0x0000000b00077213 */ /* 0x000fc80000000000 */
[----:B------:R-:W0:Y:S08]  /*0300*/  I2F.RP R0, R7 ;  /* 0x0000000700007306 */ /* 0x000e300000209400 */
[----:B0-----:R-:W0:Y:S02]  /*0310*/  MUFU.RCP R0, R0 ;  /* 0x0000000000007308 */ /* 0x001e240000001000 */
[----:B0-----:R-:W-:-:S06]  /*0320*/  IADD3 R3, R0, 0xffffffe, RZ ;  /* 0x0ffffffe00037810 */ /* 0x001fcc0007ffe0ff */
[----:B------:R-:W0:Y:S02]  /*0330*/  F2I.FTZ.U32.TRUNC.NTZ R3, R3 ;  /* 0x0000000300037305 */ /* 0x000e24000021f000 */
[----:B0-----:R-:W-:-:S04]  /*0340*/  IMAD.MOV R6, RZ, RZ, -R3 ;  /* 0x000000ffff067224 */ /* 0x001fc800078e0a03 */
[----:B------:R-:W-:Y:S01]  /*0350*/  IMAD.MOV.U32 R2, RZ, RZ, R6 ;  /* 0x000000ffff027224 */ /* 0x000fe200078e0006 */
[----:B------:R-:W-:-:S03]  /*0360*/  IABS R6, R11 ;  /* 0x0000000b00067213 */ /* 0x000fc60000000000 */
[----:B------:R-:W-:Y:S02]  /*0370*/  IMAD R5, R2, R7, RZ ;  /* 0x0000000702057224 */ /* 0x000fe400078e02ff */
[----:B------:R-:W-:Y:S02]  /*0380*/  IMAD.MOV.U32 R2, RZ, RZ, RZ ;  /* 0x000000ffff027224 */ /* 0x000fe400078e00ff */
[----:B------:R-:W-:Y:S02]  /*0390*/  IMAD.MOV R0, RZ, RZ, -R6 ;  /* 0x000000ffff007224 */ /* 0x000fe400078e0a06 */
        /* <DEDUP_REMOVED lines=9> */
[----:B------:R-:W-:Y:S02]  /*0430*/  ISETP.GE.AND P2, PT, R0, RZ, PT ;  /* 0x000000ff0000720c */ /* 0x000fe40003f46270 */
[----:B------:R-:W0:Y:S05]  /*0440*/  S2R R0, SR_TID.X ;  /* 0x0000000000007919 */ /* 0x000e2a0000002100 */
[----:B------:R-:W-:Y:S02]  /*0450*/  @P0 IADD3 R2, R2, 0x1, RZ ;  /* 0x0000000102020810 */ /* 0x000fe40007ffe0ff */
[----:B------:R-:W-:-:S03]  /*0460*/  ISETP.GT.AND P0, PT, R36, 0x1f, PT ;  /* 0x0000001f2400780c */ /* 0x000fc60003f04270 */
[----:B------:R-:W-:-:S04]  /*0470*/  IMAD.MOV.U32 R6, RZ, RZ, R2 ;  /* 0x000000ffff067224 */ /* 0x000fc800078e0002 */
[----:B------:R-:W-:Y:S01]  /*0480*/  @!P2 IMAD.MOV R6, RZ, RZ, -R6 ;  /* 0x000000ffff06a224 */ /* 0x000fe200078e0a06 */
[----:B------:R-:W-:-:S05]  /*0490*/  @!P1 LOP3.LUT R6, RZ, R11, RZ, 0x33, !PT ;  /* 0x0000000bff069212 */ /* 0x000fca00078e33ff */
[----:B------:R-:W-:Y:S02]  /*04a0*/  IMAD.MOV R2, RZ, RZ, -R6 ;  /* 0x000000ffff027224 */ /* 0x000fe400078e0a06 */
[----:B------:R-:W-:Y:S02]  /*04b0*/  @!P0 IMAD.MOV.U32 R16, RZ, RZ, RZ ;  /* 0x000000ffff108224 */ /* 0x000fe400078e00ff */
[----:B------:R-:W-:Y:S01]  /*04c0*/  IMAD R2, R11, R2, R4 ;  /* 0x000000020b027224 */ /* 0x000fe200078e0204 */
[----:B0-----:R-:W-:Y:S01]  /*04d0*/  SHF.R.U32.HI R3, RZ, 0x6, R0 ;  /* 0x00000006ff037819 */ /* 0x001fe20000011600 */
[----:B------:R-:W-:Y:S02]  /*04e0*/  @!P0 IMAD.SHL.U32 R4, R0, 0x8, RZ ;  /* 0x0000000800048824 */ /* 0x000fe400078e00ff */
[----:B------:R-:W-:Y:S01]  /*04f0*/  IMAD.IADD R7, R8, 0x1, R2 ;  /* 0x0000000108077824 */ /* 0x000fe200078e0202 */
[C---:B------:R-:W-:Y:S01]  /*0500*/  LOP3.LUT R2, R0.reuse, 0x3f, RZ, 0xc0, !PT ;  /* 0x0000003f00027812 */ /* 0x040fe200078ec0ff */
[----:B------:R-:W-:Y:S01]  /*0510*/  @!P0 IMAD.SHL.U32 R5, R0, 0x40, RZ ;  /* 0x0000004000058824 */ /* 0x000fe200078e00ff */
[----:B------:R-:W-:Y:S01]  /*0520*/  SGXT.U32 R3, R3, 0x2 ;  /* 0x000000020303781a */ /* 0x000fe20000000000 */
[----:B------:R-:W-:-:S02]  /*0530*/  @!P0 IMAD.MOV.U32 R18, RZ, RZ, RZ ;  /* 0x000000ffff128224 */ /* 0x000fc400078e00ff */
[----:B------:R-:W-:Y:S02]  /*0540*/  IMAD.SHL.U32 R6, R6, 0x10, RZ ;  /* 0x0000001006067824 */ /* 0x000fe400078e00ff */
[----:B------:R-:W-:Y:S01]  /*0550*/  IMAD R7, R7, 0x40, R2 ;  /* 0x0000004007077824 */ /* 0x000fe200078e0202 */
[----:B------:R-:W-:Y:S05]  /*0560*/  @!P0 BRA `(.L_x_0) ;  /* 0x00000b9000008947 */ /* 0x000fea0003800000 */
[----:B------:R-:W-:Y:S01]  /*0570*/  IABS R5, c[0x0][0x17c] ;  /* 0x00005f0000057a13 */ /* 0x000fe20000000000 */
[----:B------:R-:W-:Y:S01]  /*0580*/  IMAD.MOV.U32 R41, RZ, RZ, c[0x0][0x18c] ;  /* 0x00006300ff297624 */ /* 0x000fe200078e00ff */
[----:B------:R-:W-:Y:S01]  /*0590*/  IABS R11, c[0x0][0x178] ;  /* 0x00005e00000b7a13 */ /* 0x000fe20000000000 */
[----:B------:R-:W-:Y:S01]  /*05a0*/  IMAD.MOV.U32 R43, RZ, RZ, c[0x0][0x188] ;  /* 0x00006200ff2b7624 */ /* 0x000fe200078e00ff */
[----:B------:R-:W0:Y:S01]  /*05b0*/  I2F.RP R4, R5 ;  /* 0x0000000500047306 */ /* 0x000e220000209400 */
[----:B------:R-:W-:Y:S01]  /*05c0*/  SHF.R.U32.HI R15, RZ, 0x5, R0 ;  /* 0x00000005ff0f7819 */ /* 0x000fe20000011600 */
[----:B------:R-:W-:Y:S01]  /*05d0*/  IMAD R31, R3, c[0x0][0x188], RZ ;  /* 0x00006200031f7a24 */ /* 0x000fe200078e02ff */
[----:B------:R-:W-:Y:S01]  /*05e0*/  IABS R18, R7 ;  /* 0x0000000700127213 */ /* 0x000fe20000000000 */
[----:B------:R-:W-:Y:S01]  /*05f0*/  IMAD.SHL.U32 R41, R41, 0x20, RZ ;  /* 0x0000002029297824 */ /* 0x000fe200078e00ff */
[----:B------:R-:W-:Y:S01]  /*0600*/  SGXT.U32 R15, R15, 0x3 ;  /* 0x000000030f0f781a */ /* 0x000fe20000000000 */
[----:B------:R-:W-:Y:S01]  /*0610*/  IMAD.SHL.U32 R43, R43, 0x20, RZ ;  /* 0x000000202b2b7824 */ /* 0x000fe200078e00ff */
[C---:B------:R-:W-:Y:S01]  /*0620*/  LOP3.LUT R24, R3.reuse, 0x4, RZ, 0xfc, !PT ;  /* 0x0000000403187812 */ /* 0x040fe200078efcff */
[----:B------:R-:W1:Y:S01]  /*0630*/  I2F.RP R10, R11 ;  /* 0x0000000b000a7306 */ /* 0x000e620000209400 */
[----:B------:R-:W-:Y:S01]  /*0640*/  LOP3.LUT R17, R6, R15, RZ, 0xfc, !PT ;  /* 0x0000000f06117212 */ /* 0x000fe200078efcff */
[----:B------:R-:W-:Y:S01]  /*0650*/  ULDC UR4, c[0x0][0x180] ;  /* 0x0000600000047ab9 */ /* 0x000fe20000000800 */
[----:B------:R-:W-:Y:S01]  /*0660*/  LOP3.LUT R25, R3, 0x8, RZ, 0xfc, !PT ;  /* 0x0000000803197812 */ /* 0x000fe200078efcff */
[----:B------:R-:W-:Y:S01]  /*0670*/  IMAD R57, R24, c[0x0][0x188], RZ ;  /* 0x0000620018397a24 */ /* 0x000fe200078e02ff */
[----:B------:R-:W-:-:S02]  /*0680*/  IABS R16, R17 ;  /* 0x0000001100107213 */ /* 0x000fc40000000000 */
[C---:B------:R-:W-:Y:S01]  /*0690*/  LOP3.LUT R26, R3.reuse, 0xc, RZ, 0xfc, !PT ;  /* 0x0000000c031a7812 */ /* 0x040fe200078efcff */
[----:B0-----:R-:W0:Y:S01]  /*06a0*/  MUFU.RCP R4, R4 ;  /* 0x0000000400047308 */ /* 0x001e220000001000 */
[----:B------:R-:W-:Y:S01]  /*06b0*/  LOP3.LUT R27, R3, 0x10, RZ, 0xfc, !PT ;  /* 0x00000010031b7812 */ /* 0x000fe200078efcff */
[----:B------:R-:W-:Y:S01]  /*06c0*/  IMAD R55, R25, c[0x0][0x188], RZ ;  /* 0x0000620019377a24 */ /* 0x000fe200078e02ff */
[C---:B------:R-:W-:Y:S01]  /*06d0*/  LOP3.LUT R28, R3.reuse, 0x14, RZ, 0xfc, !PT ;  /* 0x00000014031c7812 */ /* 0x040fe200078efcff */
[----:B------:R-:W-:Y:S01]  /*06e0*/  IMAD R53, R26, c[0x0][0x188], RZ ;  /* 0x000062001a357a24 */ /* 0x000fe200078e02ff */
[----:B------:R-:W-:Y:S01]  /*06f0*/  LOP3.LUT R29, R3, 0x18, RZ, 0xfc, !PT ;  /* 0x00000018031d7812 */ /* 0x000fe200078efcff */
[----:B------:R-:W-:Y:S01]  /*0700*/  IMAD R51, R27, c[0x0][0x188], RZ ;  /* 0x000062001b337a24 */ /* 0x000fe200078e02ff */
[----:B------:R-:W-:Y:S01]  /*0710*/  LOP3.LUT R30, R3, 0x1c, RZ, 0xfc, !PT ;  /* 0x0000001c031e7812 */ /* 0x000fe200078efcff */
[----:B-1----:R-:W1:Y:S01]  /*0720*/  MUFU.RCP R10, R10 ;  /* 0x0000000a000a7308 */ /* 0x002e620000001000 */
[----:B------:R-:W-:-:S02]  /*0730*/  IMAD R49, R28, c[0x0][0x188], RZ ;  /* 0x000062001c317a24 */ /* 0x000fc400078e02ff */
[----:B------:R-:W-:Y:S02]  /*0740*/  IMAD R47, R29, c[0x0][0x188], RZ ;  /* 0x000062001d2f7a24 */ /* 0x000fe400078e02ff */
[----:B------:R-:W-:Y:S01]  /*0750*/  IMAD R45, R30, c[0x0][0x188], RZ ;  /* 0x000062001e2d7a24 */ /* 0x000fe200078e02ff */
[----:B0-----:R-:W-:Y:S02]  /*0760*/  IADD3 R8, R4, 0xffffffe, RZ ;  /* 0x0ffffffe04087810 */ /* 0x001fe40007ffe0ff */
[----:B------:R-:W-:Y:S02]  /*0770*/  LOP3.LUT R4, R17, 0x8, RZ, 0xfc, !PT ;  /* 0x0000000811047812 */ /* 0x000fe400078efcff */
[----:B------:R0:W2:Y:S02]  /*0780*/  F2I.FTZ.U32.TRUNC.NTZ R9, R8 ;  /* 0x0000000800097305 */ /* 0x0000a4000021f000 */
[----:B------:R-:W-:Y:S02]  /*0790*/  ISETP.GE.AND P0, PT, R4, RZ, PT ;  /* 0x000000ff0400720c */ /* 0x000fe40003f06270 */
[----:B-1----:R-:W-:-:S02]  /*07a0*/  IADD3 R12, R10, 0xffffffe, RZ ;  /* 0x0ffffffe0a0c7810 */ /* 0x002fc40007ffe0ff */
[----:B------:R-:W-:Y:S02]  /*07b0*/  IABS R10, R4 ;  /* 0x00000004000a7213 */ /* 0x000fe40000000000 */
[----:B------:R-:W1:Y:S01]  /*07c0*/  F2I.FTZ.U32.TRUNC.NTZ R13, R12 ;  /* 0x0000000c000d7305 */ /* 0x000e62000021f000 */
[----:B0-----:R-:W-:Y:S01]  /*07d0*/  IMAD.MOV.U32 R8, RZ, RZ, RZ ;  /* 0x000000ffff087224 */ /* 0x001fe200078e00ff */
[----:B------:R-:W-:Y:S01]  /*07e0*/  LOP3.LUT R4, R0, 0xc0, RZ, 0xc0, !PT ;  /* 0x000000c000047812 */ /* 0x000fe200078ec0ff */
[----:B--2---:R-:W-:-:S04]  /*07f0*/  IMAD.MOV R14, RZ, RZ, -R9 ;  /* 0x000000ffff0e7224 */ /* 0x004fc800078e0a09 */
[----:B------:R-:W-:Y:S02]  /*0800*/  IMAD R15, R14, R5, RZ ;  /* 0x000000050e0f7224 */ /* 0x000fe400078e02ff */
[----:B------:R-:W-:Y:S02]  /*0810*/  IMAD.MOV.U32 R14, RZ, RZ, R16 ;  /* 0x000000ffff0e7224 */ /* 0x000fe400078e0010 */
[----:B------:R-:W-:-:S04]  /*0820*/  IMAD.HI.U32 R8, R9, R15, R8 ;  /* 0x0000000f09087227 */ /* 0x000fc800078e0008 */
[----:B-1----:R-:W-:Y:S02]  /*0830*/  IMAD.MOV R12, RZ, RZ, -R13 ;  /* 0x000000ffff0c7224 */ /* 0x002fe400078e0a0d */
[----:B------:R-:W-:-:S04]  /*0840*/  IMAD.HI.U32 R9, R8, R10, RZ ;  /* 0x0000000a08097227 */ /* 0x000fc800078e00ff */
[----:B------:R-:W-:Y:S02]  /*0850*/  IMAD R15, R12, R11, RZ ;  /* 0x0000000b0c0f7224 */ /* 0x000fe400078e02ff */
[----:B------:R-:W-:Y:S02]  /*0860*/  IMAD.MOV.U32 R12, RZ, RZ, RZ ;  /* 0x000000ffff0c7224 */ /* 0x000fe400078e00ff */
[----:B------:R-:W-:-:S04]  /*0870*/  IMAD.HI.U32 R8, R8, R14, RZ ;  /* 0x0000000e08087227 */ /* 0x000fc800078e00ff */
[----:B------:R-:W-:Y:S02]  /*0880*/  IMAD.MOV R9, RZ, RZ, -R9 ;  /* 0x000000ffff097224 */ /* 0x000fe400078e0a09 */
[----:B------:R-:W-:-:S04]  /*0890*/  IMAD.HI.U32 R12, R13, R15, R12 ;  /* 0x0000000f0d0c7227 */ /* 0x000fc800078e000c */
[----:B------:R-:W-:Y:S02]  /*08a0*/  IMAD.MOV R8, RZ, RZ, -R8 ;  /* 0x000000ffff087224 */ /* 0x000fe400078e0a08 */
[----:B------:R-:W-:Y:S01]  /*08b0*/  IMAD R10, R5, R9, R10 ;  /* 0x00000009050a7224 */ /* 0x000fe200078e020a */
[----:B------:R-:W-:Y:S01]  /*08c0*/  SHF.R.S32.HI R9, RZ, 0x1f, R36 ;  /* 0x0000001fff097819 */ /* 0x000fe20000011424 */
[----:B------:R-:W-:-:S03]  /*08d0*/  IMAD.HI.U32 R12, R12, R18, RZ ;  /* 0x000000120c0c7227 */ /* 0x000fc600078e00ff */
[C---:B------:R-:W-:Y:S01]  /*08e0*/  ISETP.GT.U32.AND P1, PT, R5.reuse, R10, PT ;  /* 0x0000000a0500720c */ /* 0x040fe20003f24070 */
[----:B------:R-:W-:Y:S01]  /*08f0*/  IMAD R14, R5, R8, R14 ;  /* 0x00000008050e7224 */ /* 0x000fe200078e020e */
[----:B------:R-:W-:Y:S01]  /*0900*/  LEA.HI R36, R9, R36, RZ, 0x5 ;  /* 0x0000002409247211 */ /* 0x000fe200078f28ff */
[----:B------:R-:W-:Y:S02]  /*0910*/  IMAD.MOV R12, RZ, RZ, -R12 ;  /* 0x000000ffff0c7224 */ /* 0x000fe400078e0a0c */
[C---:B------:R-:W-:Y:S01]  /*0920*/  IMAD.SHL.U32 R8, R0.reuse, 0x10, RZ ;  /* 0x0000001000087824 */ /* 0x040fe200078e00ff */
[----:B------:R-:W-:Y:S01]  /*0930*/  ISETP.GT.U32.AND P2, PT, R5, R14, PT ;  /* 0x0000000e0500720c */ /* 0x000fe20003f44070 */
[----:B------:R-:W-:Y:S01]  /*0940*/  IMAD R18, R11, R12, R18 ;  /* 0x0000000c0b127224 */ /* 0x000fe200078e0212 */
[C---:B------:R-:W-:Y:S01]  /*0950*/  LOP3.LUT R12, R0.reuse, 0x7, RZ, 0xc0, !PT ;  /* 0x00000007000c7812 */ /* 0x040fe200078ec0ff */
[----:B------:R-:W-:Y:S01]  /*0960*/  IMAD.SHL.U32 R9, R0, 0x2, RZ ;  /* 0x0000000200097824 */ /* 0x000fe200078e00ff */
[----:B------:R-:W-:-:S02]  /*0970*/  LOP3.LUT R15, R8, 0x200, RZ, 0xc0, !PT ;  /* 0x00000200080f7812 */ /* 0x000fc400078ec0ff */
[----:B------:R-:W-:Y:S01]  /*0980*/  ISETP.GT.U32.AND P3, PT, R11, R18, PT ;  /* 0x000000120b00720c */ /* 0x000fe20003f64070 */
[----:B------:R-:W-:Y:S01]  /*0990*/  @!P1 IMAD.IADD R10, R10, 0x1, -R5 ;  /* 0x000000010a0a9824 */ /* 0x000fe200078e0a05 */
[----:B------:R-:W-:Y:S01]  /*09a0*/  LOP3.LUT R13, R9, 0x10, RZ, 0xc0, !PT ;  /* 0x00000010090d7812 */ /* 0x000fe200078ec0ff */
[C---:B------:R-:W-:Y:S01]  /*09b0*/  IMAD R16, R12.reuse, 0x40, R15 ;  /* 0x000000400c107824 */ /* 0x040fe200078e020f */
[----:B------:R-:W-:Y:S01]  /*09c0*/  SHF.R.U32.HI R8, RZ, 0x2, R4 ;  /* 0x00000002ff087819 */ /* 0x000fe20000011604 */
[----:B------:R-:W-:Y:S01]  /*09d0*/  IMAD R12, R12, 0x90, RZ ;  /* 0x000000900c0c7824 */ /* 0x000fe200078e02ff */
[----:B------:R-:W-:Y:S01]  /*09e0*/  ISETP.GT.U32.AND P1, PT, R5, R10, PT ;  /* 0x0000000a0500720c */ /* 0x000fe20003f24070 */
[----:B------:R-:W-:Y:S01]  /*09f0*/  @!P2 IMAD.IADD R14, R14, 0x1, -R5 ;  /* 0x000000010e0ea824 */ /* 0x000fe200078e0a05 */
[----:B------:R-:W-:Y:S01]  /*0a00*/  LEA.HI R13, R4, R13, RZ, 0x1f ;  /* 0x0000000d040d7211 */ /* 0x000fe200078ff8ff */
[----:B------:R-:W-:Y:S01]  /*0a10*/  IMAD.SHL.U32 R4, R0, 0x8, RZ ;  /* 0x0000000800047824 */ /* 0x000fe200078e00ff */
[----:B------:R-:W-:-:S02]  /*0a20*/  LOP3.LUT R8, R8, 0x1fe, R9, 0x78, !PT ;  /* 0x000001fe08087812 */ /* 0x000fc400078e7809 */
[----:B------:R-:W-:Y:S01]  /*0a30*/  ISETP.GT.U32.AND P2, PT, R5, R14, PT ;  /* 0x0000000e0500720c */ /* 0x000fe20003f44070 */
[----:B------:R-:W-:Y:S01]  /*0a40*/  @!P3 IMAD.IADD R18, R18, 0x1, -R11 ;  /* 0x000000011212b824 */ /* 0x000fe200078e0a0b */
[----:B------:R-:W-:Y:S02]  /*0a50*/  ISETP.GE.AND P3, PT, R17, RZ, PT ;  /* 0x000000ff1100720c */ /* 0x000fe40003f66270 */
[----:B------:R-:W-:Y:S02]  /*0a60*/  LOP3.LUT R15, R12, R13, RZ, 0x3c, !PT ;  /* 0x0000000d0c0f7212 */ /* 0x000fe400078e3cff */
[----:B------:R-:W-:Y:S01]  /*0a70*/  ISETP.GT.U32.AND P4, PT, R11, R18, PT ;  /* 0x000000120b00720c */ /* 0x000fe20003f84070 */
[----:B------:R-:W-:Y:S01]  /*0a80*/  @!P1 IMAD.IADD R10, R10, 0x1, -R5 ;  /* 0x000000010a0a9824 */ /* 0x000fe200078e0a05 */
[----:B------:R-:W-:Y:S02]  /*0a90*/  ISETP.NE.AND P1, PT, RZ, c[0x0][0x17c], PT ;  /* 0x00005f00ff007a0c */ /* 0x000fe40003f25270 */
[----:B------:R-:W-:Y:S01]  /*0aa0*/  LOP3.LUT R13, RZ, c[0x0][0x17c], RZ, 0x33, !PT ;  /* 0x00005f00ff0d7a12 */ /* 0x000fe200078e33ff */
[----:B------:R-:W-:Y:S01]  /*0ab0*/  IMAD.MOV.U32 R12, RZ, RZ, R10 ;  /* 0x000000ffff0c7224 */ /* 0x000fe200078e000a */
[----:B------:R-:W-:Y:S01]  /*0ac0*/  LOP3.LUT R9, R4, 0x30, R9, 0x48, !PT ;  /* 0x0000003004097812 */ /* 0x000fe200078e4809 */
[----:B------:R-:W-:Y:S01]  /*0ad0*/  @!P2 IMAD.IADD R14, R14, 0x1, -R5 ;  /* 0x000000010e0ea824 */ /* 0x000fe200078e0a05 */
[----:B------:R-:W-:Y:S01]  /*0ae0*/  SHF.R.S32.HI R36, RZ, 0x5, R36 ;  /* 0x00000005ff247819 */ /* 0x000fe20000011424 */
[----:B------:R-:W-:Y:S01]  /*0af0*/  @!P0 IMAD.MOV R12, RZ, RZ, -R12 ;  /* 0x000000ffff0c8224 */ /* 0x000fe200078e0a0c */
[----:B------:R-:W-:Y:S01]  /*0b00*/  ISETP.NE.AND P0, PT, RZ, c[0x0][0x178], PT ;  /* 0x00005e00ff007a0c */ /* 0x000fe20003f05270 */
[----:B------:R-:W-:Y:S01]  /*0b10*/  @!P3 IMAD.MOV R14, RZ, RZ, -R14 ;  /* 0x000000ffff0eb224 */ /* 0x000fe200078e0a0e */
[----:B------:R-:W-:Y:S01]  /*0b20*/  LOP3.LUT R37, R8, 0x40, RZ, 0x3c, !PT ;  /* 0x0000004008257812 */ /* 0x000fe200078e3cff */
[----:B------:R-:W-:Y:S01]  /*0b30*/  @!P4 IMAD.IADD R18, R18, 0x1, -R11 ;  /* 0x000000011212c824 */ /* 0x000fe200078e0a0b */
[C---:B------:R-:W-:Y:S01]  /*0b40*/  SEL R59, R13.reuse, R12, !P1 ;  /* 0x0000000c0d3b7207 */ /* 0x040fe20004800000 */
[C---:B------:R-:W-:Y:S01]  /*0b50*/  IMAD.SHL.U32 R5, R0.reuse, 0x40, RZ ;  /* 0x0000004000057824 */ /* 0x040fe200078e00ff */
[----:B------:R-:W-:Y:S01]  /*0b60*/  SEL R39, R13, R14, !P1 ;  /* 0x0000000e0d277207 */ /* 0x000fe20004800000 */
[----:B------:R-:W-:Y:S01]  /*0b70*/  IMAD.MOV.U32 R12, RZ, RZ, R18 ;  /* 0x000000ffff0c7224 */ /* 0x000fe200078e0012 */
[----:B------:R-:W-:Y:S01]  /*0b80*/  ISETP.GE.AND P1, PT, R7, RZ, PT ;  /* 0x000000ff0700720c */ /* 0x000fe20003f26270 */
[----:B------:R-:W-:Y:S01]  /*0b90*/  IMAD.IADD R9, R9, 0x1, R16 ;  /* 0x0000000109097824 */ /* 0x000fe200078e0210 */
[----:B------:R-:W-:Y:S01]  /*0ba0*/  LOP3.LUT R11, R0, 0x1f, RZ, 0xc0, !PT ;  /* 0x0000001f000b7812 */ /* 0x000fe200078ec0ff */
[----:B------:R-:W-:Y:S01]  /*0bb0*/  CS2R R16, SRZ ;  /* 0x0000000000107805 */ /* 0x000fe2000001ff00 */
[----:B------:R-:W-:Y:S01]  /*0bc0*/  LOP3.LUT R10, R5, 0x400, RZ, 0xc0, !PT ;  /* 0x00000400050a7812 */ /* 0x000fe200078ec0ff */
[----:B------:R-:W-:Y:S01]  /*0bd0*/  CS2R R18, SRZ ;  /* 0x0000000000127805 */ /* 0x000fe2000001ff00 */
[----:B------:R-:W-:-:S02]  /*0be0*/  IMAD R59, R59, c[0x0][0x190], RZ ;  /* 0x000064003b3b7a24 */ /* 0x000fc400078e02ff */
[----:B------:R-:W-:Y:S02]  /*0bf0*/  IMAD R61, R11, c[0x0][0x18c], RZ ;  /* 0x000063000b3d7a24 */ /* 0x000fe400078e02ff */
[----:B------:R-:W-:Y:S02]  /*0c00*/  IMAD.IADD R10, R10, 0x1, R15 ;  /* 0x000000010a0a7824 */ /* 0x000fe400078e020f */
[----:B------:R-:W-:Y:S02]  /*0c10*/  IMAD R39, R39, c[0x0][0x190], RZ ;  /* 0x0000640027277a24 */ /* 0x000fe400078e02ff */
[----:B------:R-:W-:Y:S01]  /*0c20*/  @!P1 IMAD.MOV R12, RZ, RZ, -R12 ;  /* 0x000000ffff0c9224 */ /* 0x000fe200078e0a0c */
[----:B------:R-:W-:Y:S02]  /*0c30*/  @!P0 LOP3.LUT R12, RZ, c[0x0][0x178], RZ, 0x33, !PT ;  /* 0x00005e00ff0c8a12 */ /* 0x000fe400078e33ff */
[----:B------:R-:W-:-:S03]  /*0c40*/  LEA R38, P0, R61, c[0x0][0x168], 0x1 ;  /* 0x00005a003d267a11 */ /* 0x000fc600078008ff */
[----:B------:R-:W-:Y:S01]  /*0c50*/  IMAD R12, R12, c[0x0][0x184], RZ ;  /* 0x000061000c0c7a24 */ /* 0x000fe200078e02ff */
[----:B------:R-:W-:-:S04]  /*0c60*/  LEA.HI.X.SX32 R61, R61, c[0x0][0x16c], 0x1, P0 ;  /* 0x00005b003d3d7a11 */ /* 0x000fc800000f0eff */
[----:B------:R-:W-:-:S04]  /*0c70*/  LEA R32, P1, R12, c[0x0][0x160], 0x1 ;  /* 0x000058000c207a11 */ /* 0x000fc800078208ff */
[----:B------:R-:W-:-:S04]  /*0c80*/  LEA.HI.X.SX32 R33, R12, c[0x0][0x164], 0x1, P1 ;  /* 0x000059000c217a11 */ /* 0x000fc800008f0eff */
.L_x_1:
[----:B------:R-:W-:Y:S01]  /*0c90*/  ISETP.GE.AND P0, PT, R3, UR4, PT ;  /* 0x0000000403007c0c */ /* 0x000fe2000bf06270 */
[----:B------:R-:W-:Y:S01]  /*0ca0*/  IMAD.WIDE R20, R31, 0x2, R32 ;  /* 0x000000021f147825 */ /* 0x000fe200078e0220 */
[----:B------:R-:W-:Y:S02]  /*0cb0*/  PRMT R46, RZ, 0x7610, R46 ;  /* 0x00007610ff2e7816 */ /* 0x000fe4000000002e */
[----:B------:R-:W-:-:S09]  /*0cc0*/  ISETP.GE.AND P1, PT, R25, UR4, PT ;  /* 0x0000000419007c0c */ /* 0x000fd2000bf26270 */
[----:B------:R0:W2:Y:S01]  /*0cd0*/  @!P0 LDG.E.U16 R46, [R20.64] ;  /* 0x00000006142e8981 */ /* 0x0000a2000c1e1500 */
[----:B------:R-:W-:Y:S01]  /*0ce0*/  ISETP.GE.AND P0, PT, R24, UR4, PT ;  /* 0x0000000418007c0c */ /* 0x000fe2000bf06270 */
[----:B------:R-:W-:Y:S01]  /*0cf0*/  IMAD.WIDE R22, R55, 0x2, R32 ;  /* 0x0000000237167825 */ /* 0x000fe200078e0220 */
[----:B------:R-:W-:Y:S02]  /*0d00*/  PRMT R40, RZ, 0x7610, R40 ;  /* 0x00007610ff287816 */ /* 0x000fe40000000028 */
[----:B------:R-:W-:Y:S01]  /*0d10*/  PRMT R42, RZ, 0x7610, R42 ;  /* 0x00007610ff2a7816 */ /* 0x000fe2000000002a */
[----:B------:R-:W-:-:S03]  /*0d20*/  IMAD.WIDE R12, R57, 0x2, R32 ;  /* 0x00000002390c7825 */ /* 0x000fc600078e0220 */
[----:B------:R1:W3:Y:S01]  /*0d30*/  @!P1 LDG.E.U16 R40, [R22.64] ;  /* 0x0000000616289981 */ /* 0x0002e2000c1e1500 */
[----:B------:R-:W-:Y:S01]  /*0d40*/  ISETP.GE.AND P1, PT, R26, UR4, PT ;  /* 0x000000041a007c0c */ /* 0x000fe2000bf26270 */
[----:B------:R-:W-:Y:S01]  /*0d50*/  IMAD.WIDE R14, R53, 0x2, R32 ;  /* 0x00000002350e7825 */ /* 0x000fe200078e0220 */
[----:B------:R-:W-:Y:S02]  /*0d60*/  PRMT R44, RZ, 0x7610, R44 ;  /* 0x00007610ff2c7816 */ /* 0x000fe4000000002c */
[----:B------:R4:W5:Y:S01]  /*0d70*/  @!P0 LDG.E.U16 R42, [R12.64] ;  /* 0x000000060c2a8981 */ /* 0x000962000c1e1500 */
[----:B------:R-:W-:Y:S02]  /*0d80*/  ISETP.GE.AND P0, PT, R28, UR4, PT ;  /* 0x000000041c007c0c */ /* 0x000fe4000bf06270 */
[----:B------:R-:W-:Y:S01]  /*0d90*/  PRMT R50, RZ, 0x7610, R50 ;  /* 0x00007610ff327816 */ /* 0x000fe20000000032 */
[----:B-1----:R-:W-:Y:S01]  /*0da0*/  IMAD.WIDE R22, R49, 0x2, R32 ;  /* 0x0000000231167825 */ /* 0x002fe200078e0220 */
[----:B------:R-:W-:-:S04]  /*0db0*/  ISETP.GE.AND P2, PT, R27, UR4, PT ;  /* 0x000000041b007c0c */ /* 0x000fc8000bf46270 */
[----:B------:R1:W5:Y:S01]  /*0dc0*/  @!P1 LDG.E.U16 R44, [R14.64] ;  /* 0x000000060e2c9981 */ /* 0x000362000c1e1500 */
[----:B------:R-:W-:-:S04]  /*0dd0*/  ISETP.GE.AND P1, PT, R29, UR4, PT ;  /* 0x000000041d007c0c */ /* 0x000fc8000bf26270 */
[----:B------:R-:W5:Y:S01]  /*0de0*/  @!P0 LDG.E.U16 R50, [R22.64] ;  /* 0x0000000616328981 */ /* 0x000f62000c1e1500 */
[----:B------:R-:W-:Y:S01]  /*0df0*/  ISETP.GE.AND P0, PT, R30, UR4, PT ;  /* 0x000000041e007c0c */ /* 0x000fe2000bf06270 */
[----:B0-----:R-:W-:Y:S01]  /*0e00*/  IMAD.WIDE R20, R51, 0x2, R32 ;  /* 0x0000000233147825 */ /* 0x001fe200078e0220 */
[----:B------:R-:W-:Y:S02]  /*0e10*/  PRMT R48, RZ, 0x7610, R48 ;  /* 0x00007610ff307816 */ /* 0x000fe40000000030 */
[----:B------:R-:W-:Y:S01]  /*0e20*/  PRMT R52, RZ, 0x7610, R52 ;  /* 0x00007610ff347816 */ /* 0x000fe20000000034 */
[----:B-1----:R-:W-:Y:S01]  /*0e30*/  IMAD.WIDE R14, R47, 0x2, R32 ;  /* 0x000000022f0e7825 */ /* 0x002fe200078e0220 */
[----:B------:R-:W-:Y:S02]  /*0e40*/  PRMT R54, RZ, 0x7610, R54 ;  /* 0x00007610ff367816 */ /* 0x000fe40000000036 */
[----:B------:R-:W5:Y:S01]  /*0e50*/  @!P2 LDG.E.U16 R48, [R20.64] ;  /* 0x000000061430a981 */ /* 0x000f62000c1e1500 */
[----:B------:R-:W-:-:S03]  /*0e60*/  IMAD.WIDE R34, R45, 0x2, R32 ;  /* 0x000000022d227825 */ /* 0x000fc600078e0220 */
[----:B------:R0:W5:Y:S04]  /*0e70*/  @!P1 LDG.E.U16 R52, [R14.64] ;  /* 0x000000060e349981 */ /* 0x000168000c1e1500 */
[----:B------:R1:W5:Y:S04]  /*0e80*/  @!P0 LDG.E.U16 R54, [R34.64] ;  /* 0x0000000622368981 */ /* 0x000368000c1e1500 */
[----:B------:R-:W-:Y:S01]  /*0e90*/  BAR.SYNC.DEFER_BLOCKING 0x0 ;  /* 0x0000000000007b1d */ /* 0x000fe20000010000 */
[----:B------:R-:W-:Y:S01]  /*0ea0*/  ISETP.GE.AND P0, PT, R11, UR4, PT ;  /* 0x000000040b007c0c */ /* 0x000fe2000bf06270 */
[----:B-1----:R-:W-:-:S02]  /*0eb0*/  IMAD.MOV.U32 R34, RZ, RZ, R38 ;  /* 0x000000ffff227224 */ /* 0x002fc400078e0026 */
[--C-:B------:R-:W-:Y:S01]  /*0ec0*/  IMAD.MOV.U32 R35, RZ, RZ, R61.reuse ;  /* 0x000000ffff237224 */ /* 0x100fe200078e003d */
[----:B------:R-:W-:Y:S02]  /*0ed0*/  PRMT R61, RZ, 0x7610, R61 ;  /* 0x00007610ff3d7816 */ /* 0x000fe4000000003d */
[----:B------:R-:W-:Y:S01]  /*0ee0*/  PRMT R38, RZ, 0x7610, R38 ;  /* 0x00007610ff267816 */ /* 0x000fe20000000026 */
[----:B----4-:R-:W-:-:S04]  /*0ef0*/  IMAD.WIDE R12, R39, 0x2, R34 ;  /* 0x00000002270c7825 */ /* 0x010fc800078e0222 */
[----:B0-----:R-:W-:Y:S02]  /*0f00*/  IMAD.WIDE R14, R59, 0x2, R34 ;  /* 0x000000023b0e7825 */ /* 0x001fe400078e0222 */
[----:B------:R-:W4:Y:S04]  /*0f10*/  @!P0 LDG.E.U16 R61, [R12.64] ;  /* 0x000000060c3d8981 */ /* 0x000f28000c1e1500 */
[----:B------:R-:W4:Y:S01]  /*0f20*/  @!P0 LDG.E.U16 R38, [R14.64] ;  /* 0x000000060e268981 */ /* 0x000f22000c1e1500 */
[----:B------:R-:W-:-:S04]  /*0f30*/  IADD3 R36, R36, -0x1, RZ ;  /* 0xffffffff24247810 */ /* 0x000fc80007ffe0ff */
[----:B------:R-:W-:Y:S01]  /*0f40*/  ISETP.NE.U32.AND P0, PT, R36, RZ, PT ;  /* 0x000000ff2400720c */ /* 0x000fe20003f05070 */
[----:B------:R-:W-:Y:S01]  /*0f50*/  IMAD.WIDE R34, R41, 0x2, R34 ;  /* 0x0000000229227825 */ /* 0x000fe200078e0222 */
[----:B------:R-:W-:-:S03]  /*0f60*/  UIADD3 UR4, UR4, -0x20, URZ ;  /* 0xffffffe004047890 */ /* 0x000fc6000fffe03f */
[----:B------:R-:W-:Y:S01]  /*0f70*/  IMAD.WIDE R32, R43, 0x2, R32 ;  /* 0x000000022b207825 */ /* 0x000fe200078e0220 */
[----:B--2---:R-:W-:Y:S04]  /*0f80*/  STS.U16 [R8], R46 ;  /* 0x0000002e08007388 */ /* 0x004fe80000000400 */
[----:B---3--:R-:W-:Y:S04]  /*0f90*/  STS.U16 [R8+0x400], R40 ;  /* 0x0004002808007388 */ /* 0x008fe80000000400 */
[----:B-----5:R-:W-:Y:S04]  /*0fa0*/  STS.U16 [R8+0x800], R48 ;  /* 0x0008003008007388 */ /* 0x020fe80000000400 */
[----:B------:R-:W-:Y:S04]  /*0fb0*/  STS.U16 [R8+0xc00], R52 ;  /* 0x000c003408007388 */ /* 0x000fe80000000400 */
[----:B------:R-:W-:Y:S04]  /*0fc0*/  STS.U16 [R37+0x200], R42 ;  /* 0x0002002a25007388 */ /* 0x000fe80000000400 */
[----:B------:R-:W-:Y:S04]  /*0fd0*/  STS.U16 [R37+0x600], R44 ;  /* 0x0006002c25007388 */ /* 0x000fe80000000400 */
[----:B------:R-:W-:Y:S04]  /*0fe0*/  STS.U16 [R37+0xa00], R50 ;  /* 0x000a003225007388 */ /* 0x000fe80000000400 */
[----:B------:R-:W-:Y:S04]  /*0ff0*/  STS.U16 [R37+0xe00], R54 ;  /* 0x000e003625007388 */ /* 0x000fe80000000400 */
[----:B----4-:R-:W-:Y:S04]  /*1000*/  STS.U16 [R8+0x1000], R61 ;  /* 0x0010003d08007388 */ /* 0x010fe80000000400 */
[----:B------:R-:W-:Y:S04]  /*1010*/  STS.U16 [R8+0x1200], R38 ;  /* 0x0012002608007388 */ /* 0x000fe80000000400 */
[----:B------:R-:W-:Y:S06]  /*1020*/  BAR.SYNC.DEFER_BLOCKING 0x0 ;  /* 0x0000000000007b1d */ /* 0x000fec0000010000 */
[----:B------:R-:W-:Y:S04]  /*1030*/  LDSM.16.MT88.4 R20, [R10] ;  /* 0x000000000a14783b */ /* 0x000fe80000004200 */
[----:B------:R-:W0:Y:S02]  /*1040*/  LDSM.16.M88.4 R12, [R9+0x1000] ;  /* 0x00100000090c783b */ /* 0x000e240000000200 */
[----:B0-----:R-:W-:Y:S02]  /*1050*/  HMMA.16816.F32 R16, R20, R12, R16 ;  /* 0x0000000c1410723c */ /* 0x001fe40000001810 */
[----:B------:R-:W0:Y:S01]  /*1060*/  LDSM.16.MT88.4 R20, [R10+0x800] ;  /* 0x000800000a14783b */ /* 0x000e220000004200 */
[----:B------:R-:W-:-:S02]  /*1070*/  IMAD.MOV.U32 R38, RZ, RZ, R34 ;  /* 0x000000ffff267224 */ /* 0x000fc400078e0022 */
[----:B------:R-:W-:Y:S11]  /*1080*/  IMAD.MOV.U32 R61, RZ, RZ, R35 ;  /* 0x000000ffff3d7224 */ /* 0x000ff600078e0023 */
[----:B------:R-:W-:Y:S08]  /*1090*/  @!UPT UIADD3 URZ, URZ, URZ, URZ ;  /* 0x0000003f3f3ff290 */ /* 0x000ff0000fffe03f */
[----:B0-----:R-:W-:Y:S01]  /*10a0*/  HMMA.16816.F32 R16, R20, R14, R16 ;  /* 0x0000000e1410723c */ /* 0x001fe20000001810 */
[----:B------:R-:W-:Y:S07]  /*10b0*/  @P0 BRA `(.L_x_1) ;  /* 0xfffffbd000000947 */ /* 0x000fee000383ffff */
[----:B------:R-:W-:-:S15]  /*10c0*/  NOP ;  /* 0x0000000000007918 */ /* 0x000fde0000000000 */
[----:B------:R-:W-:-:S01]  /*10d0*/  NOP ;  /* 0x0000000000007918 */ /* 0x000fc20000000000 */
[----:B------:R-:W-:Y:S02]  /*10e0*/  F2FP.PACK_AB R16, R17, R16 ;  /* 0x000000101110723e */ /* 0x000fe400000000ff */
[----:B------:R-:W-:-:S07]  /*10f0*/  F2FP.PACK_AB R18, R19, R18 ;  /* 0x000000121312723e */ /* 0x000fce00000000ff */
.L_x_0:
[----:B------:R-:W-:Y:S01]  /*1100*/  IMAD.SHL.U32 R8, R0, 0x20, RZ ;  /* 0x0000002000087824 */ /* 0x000fe200078e00ff */
[----:B------:R-:W-:Y:S01]  /*1110*/  BAR.SYNC.DEFER_BLOCKING 0x0 ;  /* 0x0000000000007b1d */ /* 0x000fe20000010000 */
[--C-:B------:R-:W-:Y:S02]  /*1120*/  SHF.R.S32.HI R10, RZ, 0x6, R0.reuse ;  /* 0x00000006ff0a7819 */ /* 0x100fe40000011400 */
[----:B------:R-:W-:Y:S02]  /*1130*/  LOP3.LUT R11, R5, 0x600, RZ, 0xc0, !PT ;  /* 0x00000600050b7812 */ /* 0x000fe400078ec0ff */
[----:B------:R-:W-:Y:S02]  /*1140*/  LOP3.LUT R9, R8, 0x60, RZ, 0xc0, !PT ;  /* 0x0000006008097812 */ /* 0x000fe400078ec0ff */
[----:B------:R-:W-:Y:S01]  /*1150*/  SGXT R5, R10, 0x1 ;  /* 0x000000010a05781a */ /* 0x000fe20000000200 */
[----:B------:R-:W-:Y:S01]  /*1160*/  IMAD R11, R2, 0x4, R11 ;  /* 0x00000004020b7824 */ /* 0x000fe200078e020b */
[----:B------:R-:W-:-:S02]  /*1170*/  LOP3.LUT R8, R9, 0x9c, R0, 0xf8, !PT ;  /* 0x0000009c09087812 */ /* 0x000fc400078ef800 */
[----:B------:R-:W-:Y:S02]  /*1180*/  SHF.R.U32.HI R2, RZ, 0x2, R0 ;  /* 0x00000002ff027819 */ /* 0x000fe40000011600 */
[----:B------:R-:W-:Y:S02]  /*1190*/  LOP3.LUT R5, R8, 0x440, R5, 0x78, !PT ;  /* 0x0000044008057812 */ /* 0x000fe400078e7805 */
[----:B------:R-:W-:Y:S02]  /*11a0*/  LOP3.LUT R0, R0, 0x40, RZ, 0xc0, !PT ;  /* 0x0000004000007812 */ /* 0x000fe400078ec0ff */
[----:B------:R-:W-:Y:S02]  /*11b0*/  LOP3.LUT R5, R5, 0x100, R4, 0xf8, !PT ;  /* 0x0000010005057812 */ /* 0x000fe400078ef804 */
[----:B------:R-:W-:Y:S02]  /*11c0*/  LOP3.LUT R11, R11, 0x20, R2, 0x78, !PT ;  /* 0x000000200b0b7812 */ /* 0x000fe400078e7802 */
[----:B------:R-:W-:-:S02]  /*11d0*/  LOP3.LUT R9, R5, 0x20, RZ, 0x3c, !PT ;  /* 0x0000002005097812 */ /* 0x000fc400078e3cff */
[----:B------:R-:W-:Y:S01]  /*11e0*/  LEA.HI R11, R0, R11, RZ, 0x1b ;  /* 0x0000000b000b7211 */ /* 0x000fe200078fd8ff */
[----:B------:R-:W-:Y:S01]  /*11f0*/  STS [R5], R16 ;  /* 0x0000001005007388 */ /* 0x000fe20000000800 */
[C---:B------:R-:W-:Y:S02]  /*1200*/  LOP3.LUT R0, R6.reuse, 0x8, R3, 0xfe, !PT ;  /* 0x0000000806007812 */ /* 0x040fe400078efe03 */
[----:B------:R-:W-:Y:S01]  /*1210*/  LOP3.LUT R10, R11, 0x40, RZ, 0x3c, !PT ;  /* 0x000000400b0a7812 */ /* 0x000fe200078e3cff */
[----:B------:R0:W-:Y:S04]  /*1220*/  STS [R9+0x200], R18 ;  /* 0x0002001209007388 */ /* 0x0001e80000000800 */
[----:B------:R-:W-:Y:S01]  /*1230*/  BAR.SYNC.DEFER_BLOCKING 0x0 ;  /* 0x0000000000007b1d */ /* 0x000fe20000010000 */
[C---:B------:R-:W-:Y:S01]  /*1240*/  ISETP.GE.AND P0, PT, R7.reuse, c[0x0][0x178], PT ;  /* 0x00005e0007007a0c */ /* 0x040fe20003f06270 */
[----:B------:R-:W-:Y:S01]  /*1250*/  IMAD R7, R7, c[0x0][0x194], RZ ;  /* 0x0000650007077a24 */ /* 0x000fe200078e02ff */
[----:B------:R-:W-:-:S02]  /*1260*/  LOP3.LUT R4, R6, R3, RZ, 0xfc, !PT ;  /* 0x0000000306047212 */ /* 0x000fc400078efcff */
[--C-:B------:R-:W-:Y:S01]  /*1270*/  LOP3.LUT R2, R6, 0x4, R3.reuse, 0xfe, !PT ;  /* 0x0000000406027812 */ /* 0x100fe200078efe03 */
[C---:B0-----:R-:W-:Y:S01]  /*1280*/  IMAD R9, R0.reuse, c[0x0][0x198], RZ ;  /* 0x0000660000097a24 */ /* 0x041fe200078e02ff */
[----:B------:R-:W-:Y:S01]  /*1290*/  ISETP.LT.AND P1, PT, R0, c[0x0][0x17c], !P0 ;  /* 0x00005f0000007a0c */ /* 0x000fe20004721270 */
[----:B------:R-:W-:Y:S01]  /*12a0*/  IMAD R5, R4, c[0x0][0x198], RZ ;  /* 0x0000660004057a24 */ /* 0x000fe200078e02ff */
[----:B------:R-:W-:Y:S01]  /*12b0*/  LOP3.LUT R0, R6, 0xc, R3, 0xfe, !PT ;  /* 0x0000000c06007812 */ /* 0x000fe200078efe03 */
[----:B------:R-:W-:Y:S01]  /*12c0*/  IMAD R8, R2, c[0x0][0x198], RZ ;  /* 0x0000660002087a24 */ /* 0x000fe200078e02ff */
[----:B------:R-:W-:Y:S02]  /*12d0*/  ISETP.LT.AND P3, PT, R4, c[0x0][0x17c], !P0 ;  /* 0x00005f0004007a0c */ /* 0x000fe40004761270 */
[----:B------:R-:W-:Y:S02]  /*12e0*/  LEA R12, P4, R7, c[0x0][0x170], 0x1 ;  /* 0x00005c00070c7a11 */ /* 0x000fe400078808ff */
[----:B------:R-:W-:-:S02]  /*12f0*/  ISETP.LT.AND P2, PT, R2, c[0x0][0x17c], !P0 ;  /* 0x00005f0002007a0c */ /* 0x000fc40004741270 */
[----:B------:R-:W-:Y:S02]  /*1300*/  ISETP.LT.AND P0, PT, R0, c[0x0][0x17c], !P0 ;  /* 0x00005f0000007a0c */ /* 0x000fe40004701270 */
[-C--:B------:R-:W-:Y:S02]  /*1310*/  LEA R2, P5, R5, R12.reuse, 0x1 ;  /* 0x0000000c05027211 */ /* 0x080fe400078a08ff */
[----:B------:R-:W-:Y:S01]  /*1320*/  LEA R4, P6, R8, R12, 0x1 ;  /* 0x0000000c08047211 */ /* 0x000fe200078c08ff */
[----:B------:R-:W0:Y:S04]  /*1330*/  LDS.U16 R13, [R11] ;  /* 0x000000000b0d7984 */ /* 0x000e280000000400 */
[----:B------:R-:W1:Y:S04]  /*1340*/  LDS.U16 R17, [R10] ;  /* 0x000000000a117984 */ /* 0x000e680000000400 */
[----:B------:R2:W3:Y:S02]  /*1350*/  LDS.U16 R15, [R11+0x100] ;  /* 0x000100000b0f7984 */ /* 0x0004e40000000400 */
[----:B--2---:R-:W-:-:S02]  /*1360*/  LEA.HI.X.SX32 R11, R7, c[0x0][0x174], 0x1, P4 ;  /* 0x00005d00070b7a11 */ /* 0x004fc400020f0eff */
[----:B------:R-:W-:Y:S02]  /*1370*/  LEA R6, P4, R9, R12, 0x1 ;  /* 0x0000000c09067211 */ /* 0x000fe400078808ff */
[-C--:B------:R-:W-:Y:S02]  /*1380*/  LEA.HI.X.SX32 R3, R5, R11.reuse, 0x1, P5 ;  /* 0x0000000b05037211 */ /* 0x080fe400028f0eff */
[-C--:B------:R-:W-:Y:S02]  /*1390*/  LEA.HI.X.SX32 R5, R8, R11.reuse, 0x1, P6 ;  /* 0x0000000b08057211 */ /* 0x080fe400030f0eff */
[----:B------:R-:W-:Y:S01]  /*13a0*/  LEA.HI.X.SX32 R7, R9, R11, 0x1, P4 ;  /* 0x0000000b09077211 */ /* 0x000fe200020f0eff */
[----:B0-----:R0:W-:Y:S04]  /*13b0*/  @P3 STG.E.U16 [R2.64], R13 ;  /* 0x0000000d02003986 */ /* 0x0011e8000c101506 */
[----:B-1----:R0:W-:Y:S04]  /*13c0*/  @P2 STG.E.U16 [R4.64], R17 ;  /* 0x0000001104002986 */ /* 0x0021e8000c101506 */
[----:B---3--:R0:W-:Y:S01]  /*13d0*/  @P1 STG.E.U16 [R6.64], R15 ;  /* 0x0000000f06001986 */ /* 0x0081e2000c101506 */
[----:B------:R-:W-:Y:S05]  /*13e0*/  @!P0 EXIT ;  /* 0x000000000000894d */ /* 0x000fea0003800000 */
[----:B0-----:R-:W0:Y:S01]  /*13f0*/  LDS.U16 R5, [R10+0x100] ;  /* 0x000100000a057984 */ /* 0x001e220000000400 */
[----:B------:R-:W-:-:S05]  /*1400*/  IMAD R0, R0, c[0x0][0x198], RZ ;  /* 0x0000660000007a24 */ /* 0x000fca00078e02ff */
[----:B------:R-:W-:-:S04]  /*1410*/  LEA R2, P0, R0, R12, 0x1 ;  /* 0x0000000c00027211 */ /* 0x000fc800078008ff */
[----:B------:R-:W-:-:S05]  /*1420*/  LEA.HI.X.SX32 R3, R0, R11, 0x1, P0 ;  /* 0x0000000b00037211 */ /* 0x000fca00000f0eff */
[----:B0-----:R-:W-:Y:S01]  /*1430*/  STG.E.U16 [R2.64], R5 ;  /* 0x0000000502007986 */ /* 0x001fe2000c101506 */
[----:B------:R-:W-:Y:S05]  /*1440*/  EXIT ;  /* 0x000000000000794d */ /* 0x000fea0003800000 */
.L_x_2:
[----:B------:R-:W-:-:S00]  /*1450*/  BRA `(.L_x_2) ;  /* 0xfffffff000007947 */ /* 0x000fc0000383ffff */
[----:B------:R-:W-:-:S00]  /*1460*/  NOP ;  /* 0x0000000000007918 */ /* 0x000fc00000000000 */
        /* <DEDUP_REMOVED lines=9> */
.L_x_3:


//--------------------- .nv.shared.matmul_kernel  --------------------------
	.section	.nv.shared.matmul_kernel,"aw",@nobits
	.sectionflags	@""
	.align	16
